//
// Generated by NVIDIA NVVM Compiler
//
// Compiler Build ID: CL-36424714
// Cuda compilation tools, release 13.0, V13.0.88
// Based on NVVM 20.0.0
//

.version 9.0
.target sm_100
.address_size 64

	// .globl	_Z18SumReductionKernelPiiS_

.visible .entry _Z18SumReductionKernelPiiS_(
	.param .u64 .ptr .align 1 _Z18SumReductionKernelPiiS__param_0,
	.param .u32 _Z18SumReductionKernelPiiS__param_1,
	.param .u64 .ptr .align 1 _Z18SumReductionKernelPiiS__param_2
)
{
	.reg .pred 	%p<32>;
	.reg .b32 	%r<46>;
	.reg .b64 	%rd<7>;

	ld.param.u64 	%rd3, [_Z18SumReductionKernelPiiS__param_0];
	ld.param.u32 	%r3, [_Z18SumReductionKernelPiiS__param_1];
	ld.param.u64 	%rd2, [_Z18SumReductionKernelPiiS__param_2];
	cvta.to.global.u64 	%rd4, %rd3;
	mov.u32 	%r1, %tid.x;
	add.s32 	%r2, %r1, 512;
	setp.ge.u32 	%p1, %r2, %r3;
	mul.wide.u32 	%rd5, %r1, 4;
	add.s64 	%rd1, %rd4, %rd5;
	or.b32  	%r4, %r1, 1024;
	setp.lt.u32 	%p2, %r4, %r3;
	or.pred  	%p3, %p1, %p2;
	@%p3 bra 	$L__BB0_2;
	ld.global.u32 	%r5, [%rd1];
	ld.global.u32 	%r6, [%rd1+2048];
	add.s32 	%r7, %r6, %r5;
	st.global.u32 	[%rd1+2048], %r7;
$L__BB0_2:
	setp.ge.u32 	%p4, %r2, %r3;
	bar.sync 	0;
	add.s32 	%r8, %r1, 768;
	setp.lt.u32 	%p5, %r8, %r3;
	or.pred  	%p6, %p4, %p5;
	@%p6 bra 	$L__BB0_4;
	ld.global.u32 	%r9, [%rd1+1024];
	ld.global.u32 	%r10, [%rd1+2048];
	add.s32 	%r11, %r10, %r9;
	st.global.u32 	[%rd1+2048], %r11;
$L__BB0_4:
	setp.ge.u32 	%p7, %r2, %r3;
	bar.sync 	0;
	add.s32 	%r12, %r1, 640;
	setp.lt.u32 	%p8, %r12, %r3;
	or.pred  	%p9, %p7, %p8;
	@%p9 bra 	$L__BB0_6;
	ld.global.u32 	%r13, [%rd1+1536];
	ld.global.u32 	%r14, [%rd1+2048];
	add.s32 	%r15, %r14, %r13;
	st.global.u32 	[%rd1+2048], %r15;
$L__BB0_6:
	setp.ge.u32 	%p10, %r2, %r3;
	bar.sync 	0;
	add.s32 	%r16, %r1, 576;
	setp.lt.u32 	%p11, %r16, %r3;
	or.pred  	%p12, %p10, %p11;
	@%p12 bra 	$L__BB0_8;
	ld.global.u32 	%r17, [%rd1+1792];
	ld.global.u32 	%r18, [%rd1+2048];
	add.s32 	%r19, %r18, %r17;
	st.global.u32 	[%rd1+2048], %r19;
$L__BB0_8:
	setp.ge.u32 	%p13, %r2, %r3;
	bar.sync 	0;
	add.s32 	%r20, %r1, 544;
	setp.lt.u32 	%p14, %r20, %r3;
	or.pred  	%p15, %p13, %p14;
	@%p15 bra 	$L__BB0_10;
	ld.global.u32 	%r21, [%rd1+1920];
	ld.global.u32 	%r22, [%rd1+2048];
	add.s32 	%r23, %r22, %r21;
	st.global.u32 	[%rd1+2048], %r23;
$L__BB0_10:
	setp.ge.u32 	%p16, %r2, %r3;
	bar.sync 	0;
	add.s32 	%r24, %r1, 528;
	setp.lt.u32 	%p17, %r24, %r3;
	or.pred  	%p18, %p16, %p17;
	@%p18 bra 	$L__BB0_12;
	ld.global.u32 	%r25, [%rd1+1984];
	ld.global.u32 	%r26, [%rd1+2048];
	add.s32 	%r27, %r26, %r25;
	st.global.u32 	[%rd1+2048], %r27;
$L__BB0_12:
	setp.ge.u32 	%p19, %r2, %r3;
	bar.sync 	0;
	add.s32 	%r28, %r1, 520;
	setp.lt.u32 	%p20, %r28, %r3;
	or.pred  	%p21, %p19, %p20;
	@%p21 bra 	$L__BB0_14;
	ld.global.u32 	%r29, [%rd1+2016];
	ld.global.u32 	%r30, [%rd1+2048];
	add.s32 	%r31, %r30, %r29;
	st.global.u32 	[%rd1+2048], %r31;
$L__BB0_14:
	setp.ge.u32 	%p22, %r2, %r3;
	bar.sync 	0;
	add.s32 	%r32, %r1, 516;
	setp.lt.u32 	%p23, %r32, %r3;
	or.pred  	%p24, %p22, %p23;
	@%p24 bra 	$L__BB0_16;
	ld.global.u32 	%r33, [%rd1+2032];
	ld.global.u32 	%r34, [%rd1+2048];
	add.s32 	%r35, %r34, %r33;
	st.global.u32 	[%rd1+2048], %r35;
$L__BB0_16:
	setp.ge.u32 	%p25, %r2, %r3;
	bar.sync 	0;
	add.s32 	%r36, %r1, 514;
	setp.lt.u32 	%p26, %r36, %r3;
	or.pred  	%p27, %p25, %p26;
	@%p27 bra 	$L__BB0_18;
	ld.global.u32 	%r37, [%rd1+2040];
	ld.global.u32 	%r38, [%rd1+2048];
	add.s32 	%r39, %r38, %r37;
	st.global.u32 	[%rd1+2048], %r39;
$L__BB0_18:
	setp.ge.u32 	%p28, %r2, %r3;
	bar.sync 	0;
	add.s32 	%r40, %r1, 513;
	setp.lt.u32 	%p29, %r40, %r3;
	or.pred  	%p30, %p28, %p29;
	@%p30 bra 	$L__BB0_20;
	ld.global.u32 	%r41, [%rd1+2044];
	ld.global.u32 	%r42, [%rd1+2048];
	add.s32 	%r43, %r42, %r41;
	st.global.u32 	[%rd1+2048], %r43;
$L__BB0_20:
	bar.sync 	0;
	add.s32 	%r44, %r3, -513;
	setp.ne.s32 	%p31, %r1, %r44;
	@%p31 bra 	$L__BB0_22;
	ld.global.u32 	%r45, [%rd1+2048];
	cvta.to.global.u64 	%rd6, %rd2;
	st.global.u32 	[%rd6], %r45;
$L__BB0_22:
	ret;

}


// ===== COMPILED SASS (sm_100) =====

	.target	sm_100

	.elftype	@"ET_EXEC"


//--------------------- .note.nv.tkinfo           --------------------------
	.section	.note.nv.tkinfo,"",@"SHT_NOTE"
	.sectionflags	@"SHF_NOTE_NV_TKINFO"
	.tkinfo
        /*0018*/ 	.word	0x00000002
        /*0030*/ 	.string	""
        /*0030*/ 	.string	"ptxas"
        /*0030*/ 	.string	"Cuda compilation tools, release 13.0, V13.0.88"
        /*0030*/ 	.string	"Build cuda_13.0.r13.0/compiler.36424714_0"
        /*0030*/ 	.string	"-arch sm_100 -m 64 "



//--------------------- .note.nv.cuinfo           --------------------------
	.section	.note.nv.cuinfo,"",@"SHT_NOTE"
	.sectionflags	@"SHF_NOTE_NV_CUINFO"
        /*0018*/ 	.short	0x0002
        /*001a*/ 	.short	0x0064
        /*001c*/ 	.short	0x0082
	.zero		2


//--------------------- .nv.info                  --------------------------
	.section	.nv.info,"",@"SHT_CUDA_INFO"
	.align	4


	//----- nvinfo : EIATTR_REGCOUNT
	.align		4
        /*0000*/ 	.byte	0x04, 0x2f
        /*0002*/ 	.short	(.L_1 - .L_0)
	.align		4
.L_0:
        /*0004*/ 	.word	index@(_Z18SumReductionKernelPiiS_)
        /*0008*/ 	.word	0x0000000b


	//----- nvinfo : EIATTR_FRAME_SIZE
	.align		4
.L_1:
        /*000c*/ 	.byte	0x04, 0x11
        /*000e*/ 	.short	(.L_3 - .L_2)
	.align		4
.L_2:
        /*0010*/ 	.word	index@(_Z18SumReductionKernelPiiS_)
        /*0014*/ 	.word	0x00000000


	//----- nvinfo : EIATTR_MIN_STACK_SIZE
	.align		4
.L_3:
        /*0018*/ 	.byte	0x04, 0x12
        /*001a*/ 	.short	(.L_5 - .L_4)
	.align		4
.L_4:
        /*001c*/ 	.word	index@(_Z18SumReductionKernelPiiS_)
        /*0020*/ 	.word	0x00000000
.L_5:


//--------------------- .nv.compat                --------------------------
	.section	.nv.compat,"",@"SHT_CUDA_COMPAT_INFO"
	.align	4
        /*0000*/ 	.byte	0x02, 0x09, 0x00, 0x00, 0x02, 0x02, 0x01, 0x00, 0x02, 0x05, 0x05, 0x00, 0x03, 0x07, 0x01, 0x01
        /*0010*/ 	.byte	0x02, 0x03, 0x00, 0x00, 0x02, 0x06, 0x01, 0x00, 0x04, 0x0b, 0x08, 0x00, 0x09, 0x00, 0x00, 0x00
        /*0020*/ 	.byte	0x00, 0x00, 0x00, 0x00


//--------------------- .nv.info._Z18SumReductionKernelPiiS_ --------------------------
	.section	.nv.info._Z18SumReductionKernelPiiS_,"",@"SHT_CUDA_INFO"
	.sectionflags	@""
	.align	4


	//----- nvinfo : EIATTR_CUDA_API_VERSION
	.align		4
        /*0000*/ 	.byte	0x04, 0x37
        /*0002*/ 	.short	(.L_7 - .L_6)
.L_6:
        /*0004*/ 	.word	0x00000082


	//----- nvinfo : EIATTR_KPARAM_INFO
	.align		4
.L_7:
        /*0008*/ 	.byte	0x04, 0x17
        /*000a*/ 	.short	(.L_9 - .L_8)
.L_8:
        /*000c*/ 	.word	0x00000000
        /*0010*/ 	.short	0x0002
        /*0012*/ 	.short	0x0010
        /*0014*/ 	.byte	0x00, 0xf5, 0x21, 0x00


	//----- nvinfo : EIATTR_KPARAM_INFO
	.align		4
.L_9:
        /*0018*/ 	.byte	0x04, 0x17
        /*001a*/ 	.short	(.L_11 - .L_10)
.L_10:
        /*001c*/ 	.word	0x00000000
        /*0020*/ 	.short	0x0001
        /*0022*/ 	.short	0x0008
        /*0024*/ 	.byte	0x00, 0xf0, 0x11, 0x00


	//----- nvinfo : EIATTR_KPARAM_INFO
	.align		4
.L_11:
        /*0028*/ 	.byte	0x04, 0x17
        /*002a*/ 	.short	(.L_13 - .L_12)
.L_12:
        /*002c*/ 	.word	0x00000000
        /*0030*/ 	.short	0x0000
        /*0032*/ 	.short	0x0000
        /*0034*/ 	.byte	0x00, 0xf5, 0x21, 0x00


	//----- nvinfo : EIATTR_SPARSE_MMA_MASK
	.align		4
.L_13:
        /*0038*/ 	.byte	0x03, 0x50
        /*003a*/ 	.short	0x0000


	//----- nvinfo : EIATTR_MAXREG_COUNT
	.align		4
        /*003c*/ 	.byte	0x03, 0x1b
        /*003e*/ 	.short	0x00ff


	//----- nvinfo : EIATTR_NUM_BARRIERS
	.align		4
        /*0040*/ 	.byte	0x02, 0x4c
        /*0042*/ 	.byte	0x01
	.zero		1


	//----- nvinfo : EIATTR_MERCURY_ISA_VERSION
	.align		4
        /*0044*/ 	.byte	0x03, 0x5f
        /*0046*/ 	.short	0x0101


	//----- nvinfo : EIATTR_VRC_CTA_INIT_COUNT
	.align		4
        /*0048*/ 	.byte	0x02, 0x4a
	.zero		1
	.zero		1


	//----- nvinfo : EIATTR_EXIT_INSTR_OFFSETS
	.align		4
        /*004c*/ 	.byte	0x04, 0x1c
        /*004e*/ 	.short	(.L_15 - .L_14)


	//   ....[0]....
.L_14:
        /*0050*/ 	.word	0x00000790


	//   ....[1]....
        /*0054*/ 	.word	0x000007d0


	//----- nvinfo : EIATTR_CRS_STACK_SIZE
	.align		4
.L_15:
        /*0058*/ 	.byte	0x04, 0x1e
        /*005a*/ 	.short	(.L_17 - .L_16)
.L_16:
        /*005c*/ 	.word	0x00000000


	//----- nvinfo : EIATTR_CBANK_PARAM_SIZE
	.align		4
.L_17:
        /*0060*/ 	.byte	0x03, 0x19
        /*0062*/ 	.short	0x0018


	//----- nvinfo : EIATTR_PARAM_CBANK
	.align		4
        /*0064*/ 	.byte	0x04, 0x0a
        /*0066*/ 	.short	(.L_19 - .L_18)
	.align		4
.L_18:
        /*0068*/ 	.word	index@(.nv.constant0._Z18SumReductionKernelPiiS_)
        /*006c*/ 	.short	0x0380
        /*006e*/ 	.short	0x0018


	//----- nvinfo : EIATTR_SW_WAR
	.align		4
.L_19:
        /*0070*/ 	.byte	0x04, 0x36
        /*0072*/ 	.short	(.L_21 - .L_20)
.L_20:
        /*0074*/ 	.word	0x00000008
.L_21:


//--------------------- .nv.callgraph             --------------------------
	.section	.nv.callgraph,"",@"SHT_CUDA_CALLGRAPH"
	.align	4
	.sectionentsize	8
	.align		4
        /*0000*/ 	.word	0x00000000
	.align		4
        /*0004*/ 	.word	0xffffffff
	.align		4
        /*0008*/ 	.word	0x00000000
	.align		4
        /*000c*/ 	.word	0xfffffffe
	.align		4
        /*0010*/ 	.word	0x00000000
	.align		4
        /*0014*/ 	.word	0xfffffffd
	.align		4
        /*0018*/ 	.word	0x00000000
	.align		4
        /*001c*/ 	.word	0xfffffffc


//--------------------- .text._Z18SumReductionKernelPiiS_ --------------------------
	.section	.text._Z18SumReductionKernelPiiS_,"ax",@progbits
	.align	128
        .global         _Z18SumReductionKernelPiiS_
        .type           _Z18SumReductionKernelPiiS_,@function
        .size           _Z18SumReductionKernelPiiS_,(.L_x_21 - _Z18SumReductionKernelPiiS_)
        .other          _Z18SumReductionKernelPiiS_,@"STO_CUDA_ENTRY STV_DEFAULT"
_Z18SumReductionKernelPiiS_:
.text._Z18SumReductionKernelPiiS_:
[----:B------:R-:W-:Y:S01]  /*0000*/  LDC R1, c[0x0][0x37c] ;  /* 0x0000df00ff017b82 */ /* 0x000fe20000000800 */
[----:B------:R-:W0:Y:S01]  /*0010*/  S2R R0, SR_TID.X ;  /* 0x0000000000007919 */ /* 0x000e220000002100 */
[----:B------:R-:W1:Y:S01]  /*0020*/  LDCU UR5, c[0x0][0x388] ;  /* 0x00007100ff0577ac */ /* 0x000e620008000800 */
[----:B------:R-:W-:Y:S01]  /*0030*/  BSSY.RECONVERGENT B0, `(.L_x_0) ;  /* 0x0000024000007945 */ /* 0x000fe20003800200 */
[----:B------:R-:W2:Y:S01]  /*0040*/  LDCU.64 UR6, c[0x0][0x358] ;  /* 0x00006b00ff0677ac */ /* 0x000ea20008000a00 */
[C---:B0-----:R-:W-:Y:S01]  /*0050*/  LOP3.LUT R2, R0.reuse, 0x400, RZ, 0xfc, !PT ;  /* 0x0000040000027812 */ /* 0x041fe200078efcff */
[C---:B------:R-:W-:Y:S02]  /*0060*/  VIADD R3, R0.reuse, 0x300 ;  /* 0x0000030000037836 */ /* 0x040fe40000000000 */
[----:B------:R-:W-:Y:S01]  /*0070*/  VIADD R4, R0, 0x280 ;  /* 0x0000028000047836 */ /* 0x000fe20000000000 */
[----:B-1----:R-:W-:Y:S01]  /*0080*/  ISETP.GE.U32.AND P6, PT, R2, UR5, PT ;  /* 0x0000000502007c0c */ /* 0x002fe2000bfc6070 */
[C---:B------:R-:W-:Y:S01]  /*0090*/  VIADD R7, R0.reuse, 0x200 ;  /* 0x0000020000077836 */ /* 0x040fe20000000000 */
[----:B------:R-:W-:Y:S01]  /*00a0*/  ISETP.GE.U32.AND P5, PT, R3, UR5, PT ;  /* 0x0000000503007c0c */ /* 0x000fe2000bfa6070 */
[----:B------:R-:W-:Y:S01]  /*00b0*/  VIADD R5, R0, 0x240 ;  /* 0x0000024000057836 */ /* 0x000fe20000000000 */
[----:B------:R-:W0:Y:S01]  /*00c0*/  LDC.64 R2, c[0x0][0x380] ;  /* 0x0000e000ff027b82 */ /* 0x000e220000000a00 */
[----:B------:R-:W-:Y:S01]  /*00d0*/  ISETP.GE.U32.AND P4, PT, R4, UR5, PT ;  /* 0x0000000504007c0c */ /* 0x000fe2000bf86070 */
[C---:B------:R-:W-:Y:S01]  /*00e0*/  VIADD R4, R0.reuse, 0x220 ;  /* 0x0000022000047836 */ /* 0x040fe20000000000 */
[----:B------:R-:W-:Y:S01]  /*00f0*/  ISETP.GE.U32.OR P6, PT, R7, UR5, !P6 ;  /* 0x0000000507007c0c */ /* 0x000fe2000f7c6470 */
[C---:B------:R-:W-:Y:S01]  /*0100*/  VIADD R6, R0.reuse, 0x208 ;  /* 0x0000020800067836 */ /* 0x040fe20000000000 */
[----:B------:R-:W-:Y:S01]  /*0110*/  ISETP.GE.U32.AND P0, PT, R5, UR5, PT ;  /* 0x0000000505007c0c */ /* 0x000fe2000bf06070 */
[----:B------:R-:W-:Y:S01]  /*0120*/  VIADD R5, R0, 0x210 ;  /* 0x0000021000057836 */ /* 0x000fe20000000000 */
[----:B------:R-:W-:Y:S01]  /*0130*/  ISETP.GE.U32.AND P3, PT, R4, UR5, PT ;  /* 0x0000000504007c0c */ /* 0x000fe2000bf66070 */
[C---:B------:R-:W-:Y:S01]  /*0140*/  VIADD R4, R0.reuse, 0x204 ;  /* 0x0000020400047836 */ /* 0x040fe20000000000 */
[----:B------:R-:W-:Y:S01]  /*0150*/  ISETP.GE.U32.OR P0, PT, R7, UR5, !P0 ;  /* 0x0000000507007c0c */ /* 0x000fe2000c706470 */
[----:B------:R-:W-:Y:S01]  /*0160*/  VIADD R8, R0, 0x202 ;  /* 0x0000020200087836 */ /* 0x000fe20000000000 */
[----:B------:R-:W-:-:S02]  /*0170*/  ISETP.GE.U32.AND P1, PT, R6, UR5, PT ;  /* 0x0000000506007c0c */ /* 0x000fc4000bf26070 */
[----:B------:R-:W-:Y:S02]  /*0180*/  P2R R6, PR, RZ, 0x1 ;  /* 0x00000001ff067803 */ /* 0x000fe40000000000 */
[----:B------:R-:W-:Y:S02]  /*0190*/  ISETP.GE.U32.AND P2, PT, R5, UR5, PT ;  /* 0x0000000505007c0c */ /* 0x000fe4000bf46070 */
[----:B------:R-:W-:Y:S02]  /*01a0*/  ISETP.GE.U32.AND P0, PT, R4, UR5, PT ;  /* 0x0000000504007c0c */ /* 0x000fe4000bf06070 */
[C---:B------:R-:W-:Y:S02]  /*01b0*/  ISETP.GE.U32.OR P5, PT, R7.reuse, UR5, !P5 ;  /* 0x0000000507007c0c */ /* 0x040fe4000efa6470 */
[C---:B------:R-:W-:Y:S02]  /*01c0*/  ISETP.GE.U32.OR P4, PT, R7.reuse, UR5, !P4 ;  /* 0x0000000507007c0c */ /* 0x040fe4000e786470 */
[C---:B------:R-:W-:Y:S01]  /*01d0*/  ISETP.GE.U32.OR P3, PT, R7.reuse, UR5, !P3 ;  /* 0x0000000507007c0c */ /* 0x040fe2000df66470 */
[----:B0-----:R-:W-:Y:S01]  /*01e0*/  IMAD.WIDE.U32 R2, R0, 0x4, R2 ;  /* 0x0000000400027825 */ /* 0x001fe200078e0002 */
[----:B------:R-:W-:-:S02]  /*01f0*/  ISETP.GE.U32.OR P2, PT, R7, UR5, !P2 ;  /* 0x0000000507007c0c */ /* 0x000fc4000d746470 */
[C---:B------:R-:W-:Y:S02]  /*0200*/  ISETP.GE.U32.OR P1, PT, R7.reuse, UR5, !P1 ;  /* 0x0000000507007c0c */ /* 0x040fe4000cf26470 */
[----:B------:R-:W-:Y:S01]  /*0210*/  ISETP.GE.U32.OR P0, PT, R7, UR5, !P0 ;  /* 0x0000000507007c0c */ /* 0x000fe2000c706470 */
[----:B--2---:R-:W-:-:S12]  /*0220*/  @P6 BRA `(.L_x_1) ;  /* 0x0000000000106947 */ /* 0x004fd80003800000 */
[----:B------:R-:W2:Y:S04]  /*0230*/  LDG.E R4, desc[UR6][R2.64] ;  /* 0x0000000602047981 */ /* 0x000ea8000c1e1900 */
[----:B------:R-:W2:Y:S02]  /*0240*/  LDG.E R5, desc[UR6][R2.64+0x800] ;  /* 0x0008000602057981 */ /* 0x000ea4000c1e1900 */
[----:B--2---:R-:W-:-:S05]  /*0250*/  IMAD.IADD R5, R4, 0x1, R5 ;  /* 0x0000000104057824 */ /* 0x004fca00078e0205 */
[----:B------:R0:W-:Y:S02]  /*0260*/  STG.E desc[UR6][R2.64+0x800], R5 ;  /* 0x0008000502007986 */ /* 0x0001e4000c101906 */
.L_x_1:
[----:B------:R-:W-:Y:S05]  /*0270*/  BSYNC.RECONVERGENT B0 ;  /* 0x0000000000007941 */ /* 0x000fea0003800200 */
.L_x_0:
[----:B------:R-:W-:Y:S01]  /*0280*/  BAR.SYNC.DEFER_BLOCKING 0x0 ;  /* 0x0000000000007b1d */ /* 0x000fe20000010000 */
[----:B------:R-:W-:Y:S01]  /*0290*/  ISETP.GE.U32.AND P6, PT, R8, UR5, PT ;  /* 0x0000000508007c0c */ /* 0x000fe2000bfc6070 */
[----:B------:R-:W-:-:S03]  /*02a0*/  VIADD R8, R0, 0x201 ;  /* 0x0000020100087836 */ /* 0x000fc60000000000 */
[----:B------:R-:W-:Y:S01]  /*02b0*/  ISETP.GE.U32.OR P6, PT, R7, UR5, !P6 ;  /* 0x0000000507007c0c */ /* 0x000fe2000f7c6470 */
[----:B------:R-:W-:Y:S04]  /*02c0*/  BSSY.RECONVERGENT B0, `(.L_x_2) ;  /* 0x0000006000007945 */ /* 0x000fe80003800200 */
[----:B------:R-:W-:Y:S08]  /*02d0*/  @P5 BRA `(.L_x_3) ;  /* 0x0000000000105947 */ /* 0x000ff00003800000 */
[----:B------:R-:W2:Y:S04]  /*02e0*/  LDG.E R4, desc[UR6][R2.64+0x400] ;  /* 0x0004000602047981 */ /* 0x000ea8000c1e1900 */
[----:B0-----:R-:W2:Y:S02]  /*02f0*/  LDG.E R5, desc[UR6][R2.64+0x800] ;  /* 0x0008000602057981 */ /* 0x001ea4000c1e1900 */
[----:B--2---:R-:W-:-:S05]  /*0300*/  IMAD.IADD R5, R4, 0x1, R5 ;  /* 0x0000000104057824 */ /* 0x004fca00078e0205 */
[----:B------:R1:W-:Y:S02]  /*0310*/  STG.E desc[UR6][R2.64+0x800], R5 ;  /* 0x0008000502007986 */ /* 0x0003e4000c101906 */
.L_x_3:
[----:B------:R-:W-:Y:S05]  /*0320*/  BSYNC.RECONVERGENT B0 ;  /* 0x0000000000007941 */ /* 0x000fea0003800200 */
.L_x_2:
[----:B------:R-:W-:Y:S01]  /*0330*/  BAR.SYNC.DEFER_BLOCKING 0x0 ;  /* 0x0000000000007b1d */ /* 0x000fe20000010000 */
[----:B------:R-:W-:-:S04]  /*0340*/  ISETP.GE.U32.AND P5, PT, R8, UR5, PT ;  /* 0x0000000508007c0c */ /* 0x000fc8000bfa6070 */
[----:B------:R-:W-:Y:S01]  /*0350*/  ISETP.GE.U32.OR P5, PT, R7, UR5, !P5 ;  /* 0x0000000507007c0c */ /* 0x000fe2000efa6470 */
[----:B------:R-:W-:Y:S04]  /*0360*/  BSSY.RECONVERGENT B0, `(.L_x_4) ;  /* 0x0000006000007945 */ /* 0x000fe80003800200 */
[----:B------:R-:W-:Y:S08]  /*0370*/  @P4 BRA `(.L_x_5) ;  /* 0x0000000000104947 */ /* 0x000ff00003800000 */
[----:B------:R-:W2:Y:S04]  /*0380*/  LDG.E R4, desc[UR6][R2.64+0x600] ;  /* 0x0006000602047981 */ /* 0x000ea8000c1e1900 */
[----:B01----:R-:W2:Y:S02]  /*0390*/  LDG.E R5, desc[UR6][R2.64+0x800] ;  /* 0x0008000602057981 */ /* 0x003ea4000c1e1900 */
[----:B--2---:R-:W-:-:S05]  /*03a0*/  IMAD.IADD R5, R4, 0x1, R5 ;  /* 0x0000000104057824 */ /* 0x004fca00078e0205 */
[----:B------:R2:W-:Y:S02]  /*03b0*/  STG.E desc[UR6][R2.64+0x800], R5 ;  /* 0x0008000502007986 */ /* 0x0005e4000c101906 */
.L_x_5:
[----:B------:R-:W-:Y:S05]  /*03c0*/  BSYNC.RECONVERGENT B0 ;  /* 0x0000000000007941 */ /* 0x000fea0003800200 */
.L_x_4:
[----:B------:R-:W-:Y:S01]  /*03d0*/  BAR.SYNC.DEFER_BLOCKING 0x0 ;  /* 0x0000000000007b1d */ /* 0x000fe20000010000 */
[----:B------:R-:W-:-:S05]  /*03e0*/  ISETP.NE.AND P4, PT, R6, RZ, PT ;  /* 0x000000ff0600720c */ /* 0x000fca0003f85270 */
[----:B------:R-:W-:Y:S08]  /*03f0*/  BSSY.RECONVERGENT B0, `(.L_x_6) ;  /* 0x0000006000007945 */ /* 0x000ff00003800200 */
[----:B------:R-:W-:Y:S05]  /*0400*/  @P4 BRA `(.L_x_7) ;  /* 0x0000000000104947 */ /* 0x000fea0003800000 */
[----:B------:R-:W3:Y:S04]  /*0410*/  LDG.E R4, desc[UR6][R2.64+0x700] ;  /* 0x0007000602047981 */ /* 0x000ee8000c1e1900 */
[----:B012---:R-:W3:Y:S02]  /*0420*/  LDG.E R5, desc[UR6][R2.64+0x800] ;  /* 0x0008000602057981 */ /* 0x007ee4000c1e1900 */
[----:B---3--:R-:W-:-:S05]  /*0430*/  IMAD.IADD R5, R4, 0x1, R5 ;  /* 0x0000000104057824 */ /* 0x008fca00078e0205 */
[----:B------:R3:W-:Y:S02]  /*0440*/  STG.E desc[UR6][R2.64+0x800], R5 ;  /* 0x0008000502007986 */ /* 0x0007e4000c101906 */
.L_x_7:
[----:B------:R-:W-:Y:S05]  /*0450*/  BSYNC.RECONVERGENT B0 ;  /* 0x0000000000007941 */ /* 0x000fea0003800200 */
.L_x_6:
[----:B------:R-:W-:Y:S06]  /*0460*/  BAR.SYNC.DEFER_BLOCKING 0x0 ;  /* 0x0000000000007b1d */ /* 0x000fec0000010000 */
[----:B------:R-:W-:Y:S04]  /*0470*/  BSSY.RECONVERGENT B0, `(.L_x_8) ;  /* 0x0000006000007945 */ /* 0x000fe80003800200 */
[----:B------:R-:W-:Y:S05]  /*0480*/  @P3 BRA `(.L_x_9) ;  /* 0x0000000000103947 */ /* 0x000fea0003800000 */
[----:B------:R-:W4:Y:S04]  /*0490*/  LDG.E R4, desc[UR6][R2.64+0x780] ;  /* 0x0007800602047981 */ /* 0x000f28000c1e1900 */
[----:B0123--:R-:W4:Y:S02]  /*04a0*/  LDG.E R5, desc[UR6][R2.64+0x800] ;  /* 0x0008000602057981 */ /* 0x00ff24000c1e1900 */
[----:B----4-:R-:W-:-:S05]  /*04b0*/  IMAD.IADD R5, R4, 0x1, R5 ;  /* 0x0000000104057824 */ /* 0x010fca00078e0205 */
[----:B------:R4:W-:Y:S02]  /*04c0*/  STG.E desc[UR6][R2.64+0x800], R5 ;  /* 0x0008000502007986 */ /* 0x0009e4000c101906 */
.L_x_9:
[----:B------:R-:W-:Y:S05]  /*04d0*/  BSYNC.RECONVERGENT B0 ;  /* 0x0000000000007941 */ /* 0x000fea0003800200 */
.L_x_8:
[----:B------:R-:W-:Y:S06]  /*04e0*/  BAR.SYNC.DEFER_BLOCKING 0x0 ;  /* 0x0000000000007b1d */ /* 0x000fec0000010000 */
[----:B------:R-:W-:Y:S04]  /*04f0*/  BSSY.RECONVERGENT B0, `(.L_x_10) ;  /* 0x0000006000007945 */ /* 0x000fe80003800200 */
[----:B------:R-:W-:Y:S05]  /*0500*/  @P2 BRA `(.L_x_11) ;  /* 0x0000000000102947 */ /* 0x000fea0003800000 */
[----:B------:R-:W5:Y:S04]  /*0510*/  LDG.E R4, desc[UR6][R2.64+0x7c0] ;  /* 0x0007c00602047981 */ /* 0x000f68000c1e1900 */
[----:B01234-:R-:W5:Y:S02]  /*0520*/  LDG.E R5, desc[UR6][R2.64+0x800] ;  /* 0x0008000602057981 */ /* 0x01ff64000c1e1900 */
[----:B-----5:R-:W-:-:S05]  /*0530*/  IMAD.IADD R5, R4, 0x1, R5 ;  /* 0x0000000104057824 */ /* 0x020fca00078e0205 */
[----:B------:R0:W-:Y:S02]  /*0540*/  STG.E desc[UR6][R2.64+0x800], R5 ;  /* 0x0008000502007986 */ /* 0x0001e4000c101906 */
.L_x_11:
[----:B------:R-:W-:Y:S05]  /*0550*/  BSYNC.RECONVERGENT B0 ;  /* 0x0000000000007941 */ /* 0x000fea0003800200 */
.L_x_10:
[----:B------:R-:W-:Y:S06]  /*0560*/  BAR.SYNC.DEFER_BLOCKING 0x0 ;  /* 0x0000000000007b1d */ /* 0x000fec0000010000 */
[----:B------:R-:W-:Y:S04]  /*0570*/  BSSY.RECONVERGENT B0, `(.L_x_12) ;  /* 0x0000006000007945 */ /* 0x000fe80003800200 */
[----:B------:R-:W-:Y:S05]  /*0580*/  @P1 BRA `(.L_x_13) ;  /* 0x0000000000101947 */ /* 0x000fea0003800000 */
[----:B------:R-:W5:Y:S04]  /*0590*/  LDG.E R4, desc[UR6][R2.64+0x7e0] ;  /* 0x0007e00602047981 */ /* 0x000f68000c1e1900 */
[----:B01234-:R-:W5:Y:S02]  /*05a0*/  LDG.E R5, desc[UR6][R2.64+0x800] ;  /* 0x0008000602057981 */ /* 0x01ff64000c1e1900 */
[----:B-----5:R-:W-:-:S05]  /*05b0*/  IMAD.IADD R5, R4, 0x1, R5 ;  /* 0x0000000104057824 */ /* 0x020fca00078e0205 */
[----:B------:R0:W-:Y:S02]  /*05c0*/  STG.E desc[UR6][R2.64+0x800], R5 ;  /* 0x0008000502007986 */ /* 0x0001e4000c101906 */
.L_x_13:
[----:B------:R-:W-:Y:S05]  /*05d0*/  BSYNC.RECONVERGENT B0 ;  /* 0x0000000000007941 */ /* 0x000fea0003800200 */
.L_x_12:
[----:B------:R-:W-:Y:S06]  /*05e0*/  BAR.SYNC.DEFER_BLOCKING 0x0 ;  /* 0x0000000000007b1d */ /* 0x000fec0000010000 */
[----:B------:R-:W-:Y:S04]  /*05f0*/  BSSY.RECONVERGENT B0, `(.L_x_14) ;  /* 0x0000006000007945 */ /* 0x000fe80003800200 */
[----:B------:R-:W-:Y:S05]  /*0600*/  @P0 BRA `(.L_x_15) ;  /* 0x0000000000100947 */ /* 0x000fea0003800000 */
[----:B------:R-:W5:Y:S04]  /*0610*/  LDG.E R4, desc[UR6][R2.64+0x7f0] ;  /* 0x0007f00602047981 */ /* 0x000f68000c1e1900 */
[----:B01234-:R-:W5:Y:S02]  /*0620*/  LDG.E R5, desc[UR6][R2.64+0x800] ;  /* 0x0008000602057981 */ /* 0x01ff64000c1e1900 */
[----:B-----5:R-:W-:-:S05]  /*0630*/  IMAD.IADD R5, R4, 0x1, R5 ;  /* 0x0000000104057824 */ /* 0x020fca00078e0205 */
[----:B------:R0:W-:Y:S02]  /*0640*/  STG.E desc[UR6][R2.64+0x800], R5 ;  /* 0x0008000502007986 */ /* 0x0001e4000c101906 */
.L_x_15:
[----:B------:R-:W-:Y:S05]  /*0650*/  BSYNC.RECONVERGENT B0 ;  /* 0x0000000000007941 */ /* 0x000fea0003800200 */
.L_x_14:
[----:B------:R-:W-:Y:S06]  /*0660*/  BAR.SYNC.DEFER_BLOCKING 0x0 ;  /* 0x0000000000007b1d */ /* 0x000fec0000010000 */
[----:B------:R-:W-:Y:S04]  /*0670*/  BSSY.RECONVERGENT B0, `(.L_x_16) ;  /* 0x0000006000007945 */ /* 0x000fe80003800200 */
[----:B------:R-:W-:Y:S05]  /*0680*/  @P6 BRA `(.L_x_17) ;  /* 0x0000000000106947 */ /* 0x000fea0003800000 */
[----:B------:R-:W5:Y:S04]  /*0690*/  LDG.E R4, desc[UR6][R2.64+0x7f8] ;  /* 0x0007f80602047981 */ /* 0x000f68000c1e1900 */
[----:B01234-:R-:W5:Y:S02]  /*06a0*/  LDG.E R5, desc[UR6][R2.64+0x800] ;  /* 0x0008000602057981 */ /* 0x01ff64000c1e1900 */
[----:B-----5:R-:W-:-:S05]  /*06b0*/  IMAD.IADD R5, R4, 0x1, R5 ;  /* 0x0000000104057824 */ /* 0x020fca00078e0205 */
[----:B------:R0:W-:Y:S02]  /*06c0*/  STG.E desc[UR6][R2.64+0x800], R5 ;  /* 0x0008000502007986 */ /* 0x0001e4000c101906 */
.L_x_17:
[----:B------:R-:W-:Y:S05]  /*06d0*/  BSYNC.RECONVERGENT B0 ;  /* 0x0000000000007941 */ /* 0x000fea0003800200 */
.L_x_16:
[----:B------:R-:W-:Y:S06]  /*06e0*/  BAR.SYNC.DEFER_BLOCKING 0x0 ;  /* 0x0000000000007b1d */ /* 0x000fec0000010000 */
[----:B------:R-:W-:Y:S04]  /*06f0*/  BSSY.RECONVERGENT B0, `(.L_x_18) ;  /* 0x0000006000007945 */ /* 0x000fe80003800200 */
[----:B------:R-:W-:Y:S05]  /*0700*/  @P5 BRA `(.L_x_19) ;  /* 0x0000000000105947 */ /* 0x000fea0003800000 */
[----:B------:R-:W5:Y:S04]  /*0710*/  LDG.E R4, desc[UR6][R2.64+0x7fc] ;  /* 0x0007fc0602047981 */ /* 0x000f68000c1e1900 */
[----:B01234-:R-:W5:Y:S02]  /*0720*/  LDG.E R5, desc[UR6][R2.64+0x800] ;  /* 0x0008000602057981 */ /* 0x01ff64000c1e1900 */
[----:B-----5:R-:W-:-:S05]  /*0730*/  IMAD.IADD R5, R4, 0x1, R5 ;  /* 0x0000000104057824 */ /* 0x020fca00078e0205 */
[----:B------:R0:W-:Y:S02]  /*0740*/  STG.E desc[UR6][R2.64+0x800], R5 ;  /* 0x0008000502007986 */ /* 0x0001e4000c101906 */
.L_x_19:
[----:B------:R-:W-:Y:S05]  /*0750*/  BSYNC.RECONVERGENT B0 ;  /* 0x0000000000007941 */ /* 0x000fea0003800200 */
.L_x_18:
[----:B------:R-:W-:Y:S01]  /*0760*/  BAR.SYNC.DEFER_BLOCKING 0x0 ;  /* 0x0000000000007b1d */ /* 0x000fe20000010000 */
[----:B------:R-:W-:-:S06]  /*0770*/  UIADD3 UR4, UPT, UPT, UR5, -0x201, URZ ;  /* 0xfffffdff05047890 */ /* 0x000fcc000fffe0ff */
[----:B------:R-:W-:-:S13]  /*0780*/  ISETP.NE.AND P0, PT, R0, UR4, PT ;  /* 0x0000000400007c0c */ /* 0x000fda000bf05270 */
[----:B------:R-:W-:Y:S05]  /*0790*/  @P0 EXIT ;  /* 0x000000000000094d */ /* 0x000fea0003800000 */
[----:B01234-:R-:W2:Y:S01]  /*07a0*/  LDG.E R3, desc[UR6][R2.64+0x800] ;  /* 0x0008000602037981 */ /* 0x01fea2000c1e1900 */
[----:B------:R-:W2:Y:S03]  /*07b0*/  LDC.64 R4, c[0x0][0x390] ;  /* 0x0000e400ff047b82 */ /* 0x000ea60000000a00 */
[----:B--2---:R-:W-:Y:S01]  /*07c0*/  STG.E desc[UR6][R4.64], R3 ;  /* 0x0000000304007986 */ /* 0x004fe2000c101906 */
[----:B------:R-:W-:Y:S05]  /*07d0*/  EXIT ;  /* 0x000000000000794d */ /* 0x000fea0003800000 */
.L_x_20:
[----:B------:R-:W-:-:S00]  /*07e0*/  BRA `(.L_x_20) ;  /* 0xfffffffc00fc7947 */ /* 0x000fc0000383ffff */
[----:B------:R-:W-:-:S00]  /*07f0*/  NOP ;  /* 0x0000000000007918 */ /* 0x000fc00000000000 */
        /* <DEDUP_REMOVED lines=8> */
.L_x_21:


//--------------------- .nv.shared.reserved.0     --------------------------
	.section	.nv.shared.reserved.0,"aw",@nobits
	.weak		__nv_reservedSMEM_offset_0_alias
	.size		__nv_reservedSMEM_offset_0_alias, 0, 64
	.other		__nv_reservedSMEM_offset_0_alias,@"STO_CUDA_RESERVED_SHARED STV_DEFAULT"
__nv_reservedSMEM_offset_0_alias:
	.zero		0
	.zero		64


//--------------------- .nv.constant0._Z18SumReductionKernelPiiS_ --------------------------
	.section	.nv.constant0._Z18SumReductionKernelPiiS_,"a",@progbits
	.sectionflags	@""
	.align	4
.nv.constant0._Z18SumReductionKernelPiiS_:
	.zero		920


//--------------------- SYMBOLS --------------------------

	.type		.nv.reservedSmem.offset0,@object
	.size		.nv.reservedSmem.offset0,0x4
